//
// Generated by NVIDIA NVVM Compiler
//
// Compiler Build ID: CL-36424714
// Cuda compilation tools, release 13.0, V13.0.88
// Based on NVVM 20.0.0
//

.version 9.0
.target sm_100
.address_size 64

	// .globl	_Z25transferInterleavedKernelP6float4S0_iii
// _ZZ25transferInterleavedKernelP6float4S0_iiiE11data_shared has been demoted
// _ZZ19transferPlaneKernelPfS_iiiiE11data_shared has been demoted

.visible .entry _Z25transferInterleavedKernelP6float4S0_iii(
	.param .u64 .ptr .align 1 _Z25transferInterleavedKernelP6float4S0_iii_param_0,
	.param .u64 .ptr .align 1 _Z25transferInterleavedKernelP6float4S0_iii_param_1,
	.param .u32 _Z25transferInterleavedKernelP6float4S0_iii_param_2,
	.param .u32 _Z25transferInterleavedKernelP6float4S0_iii_param_3,
	.param .u32 _Z25transferInterleavedKernelP6float4S0_iii_param_4
)
{
	.reg .pred 	%p<12>;
	.reg .b32 	%r<26>;
	.reg .b32 	%f<31>;
	.reg .b64 	%rd<15>;
	// demoted variable
	.shared .align 4 .b8 _ZZ25transferInterleavedKernelP6float4S0_iiiE11data_shared[3888];
	ld.param.u64 	%rd4, [_Z25transferInterleavedKernelP6float4S0_iii_param_0];
	ld.param.u64 	%rd3, [_Z25transferInterleavedKernelP6float4S0_iii_param_1];
	ld.param.u32 	%r8, [_Z25transferInterleavedKernelP6float4S0_iii_param_2];
	ld.param.u32 	%r9, [_Z25transferInterleavedKernelP6float4S0_iii_param_3];
	ld.param.u32 	%r10, [_Z25transferInterleavedKernelP6float4S0_iii_param_4];
	cvta.to.global.u64 	%rd1, %rd4;
	mov.u32 	%r11, %ctaid.x;
	mov.u32 	%r12, %ntid.x;
	mov.u32 	%r1, %tid.x;
	mad.lo.s32 	%r2, %r11, %r12, %r1;
	mov.u32 	%r13, %ctaid.y;
	mov.u32 	%r14, %ntid.y;
	mov.u32 	%r3, %tid.y;
	mad.lo.s32 	%r4, %r13, %r14, %r3;
	mad.lo.s32 	%r5, %r10, %r4, %r2;
	mul.wide.u32 	%rd5, %r5, 16;
	add.s64 	%rd6, %rd1, %rd5;
	.pragma "used_bytes_mask 4095";
	ld.global.v4.f32 	{%f1, %f2, %f3, %f4}, [%rd6];
	mov.u32 	%r15, _ZZ25transferInterleavedKernelP6float4S0_iiiE11data_shared;
	mad.lo.s32 	%r6, %r3, 216, %r15;
	mad.lo.s32 	%r16, %r1, 12, %r6;
	add.s32 	%r7, %r16, 216;
	st.shared.f32 	[%r16+228], %f1;
	st.shared.f32 	[%r16+232], %f2;
	st.shared.f32 	[%r16+236], %f3;
	bar.sync 	0;
	setp.ne.s32 	%p1, %r2, 0;
	@%p1 bra 	$L__BB0_2;
	mov.b32 	%r18, 0;
	st.shared.u32 	[%r7], %r18;
	st.shared.u32 	[%r7+4], %r18;
	st.shared.u32 	[%r7+8], %r18;
	bra.uni 	$L__BB0_4;
$L__BB0_2:
	setp.ne.s32 	%p2, %r1, 0;
	@%p2 bra 	$L__BB0_4;
	add.s32 	%r17, %r5, -1;
	mul.wide.u32 	%rd7, %r17, 16;
	add.s64 	%rd8, %rd1, %rd7;
	.pragma "used_bytes_mask 4095";
	ld.global.v4.f32 	{%f5, %f6, %f7, %f8}, [%rd8];
	st.shared.f32 	[%r6+216], %f5;
	st.shared.f32 	[%r6+220], %f6;
	st.shared.f32 	[%r6+224], %f7;
$L__BB0_4:
	setp.ne.s32 	%p3, %r4, 0;
	sub.s32 	%r19, %r5, %r10;
	mul.wide.u32 	%rd9, %r19, 16;
	add.s64 	%rd2, %rd1, %rd9;
	@%p3 bra 	$L__BB0_6;
	mov.b32 	%r22, 0;
	st.shared.u32 	[%r7+-204], %r22;
	st.shared.u32 	[%r7+-200], %r22;
	st.shared.u32 	[%r7+-196], %r22;
	bra.uni 	$L__BB0_8;
$L__BB0_6:
	setp.ne.s32 	%p4, %r3, 0;
	@%p4 bra 	$L__BB0_8;
	.pragma "used_bytes_mask 4095";
	ld.global.v4.f32 	{%f9, %f10, %f11, %f12}, [%rd2];
	mad.lo.s32 	%r21, %r1, 12, %r15;
	st.shared.f32 	[%r21+12], %f9;
	st.shared.f32 	[%r21+16], %f10;
	st.shared.f32 	[%r21+20], %f11;
$L__BB0_8:
	add.s32 	%r23, %r8, -1;
	setp.lt.u32 	%p5, %r2, %r23;
	@%p5 bra 	$L__BB0_10;
	ld.shared.f32 	%f13, [%r7+12];
	st.shared.f32 	[%r7+24], %f13;
	ld.shared.f32 	%f14, [%r7+16];
	st.shared.f32 	[%r7+28], %f14;
	ld.shared.f32 	%f15, [%r7+20];
	st.shared.f32 	[%r7+32], %f15;
	bra.uni 	$L__BB0_12;
$L__BB0_10:
	setp.ne.s32 	%p6, %r1, 14;
	@%p6 bra 	$L__BB0_12;
	.pragma "used_bytes_mask 4095";
	ld.global.v4.f32 	{%f16, %f17, %f18, %f19}, [%rd2];
	st.shared.f32 	[%r7+24], %f16;
	st.shared.f32 	[%r7+28], %f17;
	st.shared.f32 	[%r7+32], %f18;
$L__BB0_12:
	add.s32 	%r24, %r9, -1;
	setp.lt.u32 	%p7, %r4, %r24;
	@%p7 bra 	$L__BB0_14;
	ld.shared.f32 	%f20, [%r7+12];
	st.shared.f32 	[%r7+228], %f20;
	ld.shared.f32 	%f21, [%r7+16];
	st.shared.f32 	[%r7+232], %f21;
	ld.shared.f32 	%f22, [%r7+20];
	st.shared.f32 	[%r7+236], %f22;
	bra.uni 	$L__BB0_16;
$L__BB0_14:
	setp.ne.s32 	%p8, %r3, 14;
	@%p8 bra 	$L__BB0_16;
	add.s32 	%r25, %r5, %r10;
	mul.wide.u32 	%rd10, %r25, 16;
	add.s64 	%rd11, %rd1, %rd10;
	.pragma "used_bytes_mask 4095";
	ld.global.v4.f32 	{%f23, %f24, %f25, %f26}, [%rd11];
	st.shared.f32 	[%r7+228], %f23;
	st.shared.f32 	[%r7+232], %f24;
	st.shared.f32 	[%r7+236], %f25;
$L__BB0_16:
	setp.ge.u32 	%p9, %r2, %r8;
	setp.ge.u32 	%p10, %r4, %r9;
	or.pred  	%p11, %p9, %p10;
	@%p11 bra 	$L__BB0_18;
	ld.shared.f32 	%f27, [%r7+12];
	ld.shared.f32 	%f28, [%r7+16];
	ld.shared.f32 	%f29, [%r7+20];
	cvta.to.global.u64 	%rd12, %rd3;
	add.s64 	%rd14, %rd12, %rd5;
	mov.f32 	%f30, 0f3F800000;
	st.global.v4.f32 	[%rd14], {%f27, %f28, %f29, %f30};
$L__BB0_18:
	ret;

}
	// .globl	_Z19transferPlaneKernelPfS_iiii
.visible .entry _Z19transferPlaneKernelPfS_iiii(
	.param .u64 .ptr .align 1 _Z19transferPlaneKernelPfS_iiii_param_0,
	.param .u64 .ptr .align 1 _Z19transferPlaneKernelPfS_iiii_param_1,
	.param .u32 _Z19transferPlaneKernelPfS_iiii_param_2,
	.param .u32 _Z19transferPlaneKernelPfS_iiii_param_3,
	.param .u32 _Z19transferPlaneKernelPfS_iiii_param_4,
	.param .u32 _Z19transferPlaneKernelPfS_iiii_param_5
)
{
	.reg .pred 	%p<12>;
	.reg .b32 	%r<38>;
	.reg .b32 	%f<23>;
	.reg .b64 	%rd<41>;
	// demoted variable
	.shared .align 4 .b8 _ZZ19transferPlaneKernelPfS_iiiiE11data_shared[3888];
	ld.param.u64 	%rd3, [_Z19transferPlaneKernelPfS_iiii_param_0];
	ld.param.u64 	%rd2, [_Z19transferPlaneKernelPfS_iiii_param_1];
	ld.param.u32 	%r10, [_Z19transferPlaneKernelPfS_iiii_param_2];
	ld.param.u32 	%r11, [_Z19transferPlaneKernelPfS_iiii_param_3];
	ld.param.u32 	%r12, [_Z19transferPlaneKernelPfS_iiii_param_4];
	ld.param.u32 	%r13, [_Z19transferPlaneKernelPfS_iiii_param_5];
	cvta.to.global.u64 	%rd1, %rd3;
	mov.u32 	%r14, %ctaid.x;
	mov.u32 	%r15, %ntid.x;
	mov.u32 	%r1, %tid.x;
	mad.lo.s32 	%r2, %r14, %r15, %r1;
	mov.u32 	%r16, %ctaid.y;
	mov.u32 	%r17, %ntid.y;
	mov.u32 	%r3, %tid.y;
	mad.lo.s32 	%r4, %r16, %r17, %r3;
	mad.lo.s32 	%r5, %r12, %r4, %r2;
	mul.wide.u32 	%rd4, %r5, 4;
	add.s64 	%rd5, %rd1, %rd4;
	ld.global.f32 	%f1, [%rd5];
	mov.u32 	%r18, _ZZ19transferPlaneKernelPfS_iiiiE11data_shared;
	mad.lo.s32 	%r6, %r3, 216, %r18;
	mad.lo.s32 	%r19, %r1, 12, %r6;
	add.s32 	%r7, %r19, 216;
	st.shared.f32 	[%r19+228], %f1;
	add.s32 	%r8, %r5, %r13;
	mul.wide.u32 	%rd6, %r8, 4;
	add.s64 	%rd7, %rd1, %rd6;
	ld.global.f32 	%f2, [%rd7];
	st.shared.f32 	[%r19+232], %f2;
	add.s32 	%r9, %r8, %r13;
	mul.wide.u32 	%rd8, %r9, 4;
	add.s64 	%rd9, %rd1, %rd8;
	ld.global.f32 	%f3, [%rd9];
	st.shared.f32 	[%r19+236], %f3;
	bar.sync 	0;
	setp.ne.s32 	%p1, %r2, 0;
	@%p1 bra 	$L__BB1_2;
	mov.b32 	%r23, 0;
	st.shared.u32 	[%r7], %r23;
	st.shared.u32 	[%r7+4], %r23;
	st.shared.u32 	[%r7+8], %r23;
	bra.uni 	$L__BB1_4;
$L__BB1_2:
	setp.ne.s32 	%p2, %r1, 0;
	@%p2 bra 	$L__BB1_4;
	add.s32 	%r20, %r5, -1;
	mul.wide.u32 	%rd10, %r20, 4;
	add.s64 	%rd11, %rd1, %rd10;
	ld.global.f32 	%f4, [%rd11];
	st.shared.f32 	[%r6+216], %f4;
	add.s32 	%r21, %r8, -1;
	mul.wide.u32 	%rd12, %r21, 4;
	add.s64 	%rd13, %rd1, %rd12;
	ld.global.f32 	%f5, [%rd13];
	st.shared.f32 	[%r6+220], %f5;
	add.s32 	%r22, %r9, -1;
	mul.wide.u32 	%rd14, %r22, 4;
	add.s64 	%rd15, %rd1, %rd14;
	ld.global.f32 	%f6, [%rd15];
	st.shared.f32 	[%r6+224], %f6;
$L__BB1_4:
	setp.ne.s32 	%p3, %r4, 0;
	@%p3 bra 	$L__BB1_6;
	mov.b32 	%r29, 0;
	st.shared.u32 	[%r7+-204], %r29;
	st.shared.u32 	[%r7+-200], %r29;
	st.shared.u32 	[%r7+-196], %r29;
	bra.uni 	$L__BB1_8;
$L__BB1_6:
	setp.ne.s32 	%p4, %r3, 0;
	@%p4 bra 	$L__BB1_8;
	sub.s32 	%r24, %r5, %r12;
	mul.wide.u32 	%rd16, %r24, 4;
	add.s64 	%rd17, %rd1, %rd16;
	ld.global.f32 	%f7, [%rd17];
	mad.lo.s32 	%r26, %r1, 12, %r18;
	st.shared.f32 	[%r26+12], %f7;
	add.s32 	%r27, %r24, %r13;
	mul.wide.u32 	%rd18, %r27, 4;
	add.s64 	%rd19, %rd1, %rd18;
	ld.global.f32 	%f8, [%rd19];
	st.shared.f32 	[%r26+16], %f8;
	add.s32 	%r28, %r27, %r13;
	mul.wide.u32 	%rd20, %r28, 4;
	add.s64 	%rd21, %rd1, %rd20;
	ld.global.f32 	%f9, [%rd21];
	st.shared.f32 	[%r26+20], %f9;
$L__BB1_8:
	add.s32 	%r30, %r10, -1;
	setp.lt.u32 	%p5, %r2, %r30;
	@%p5 bra 	$L__BB1_10;
	ld.shared.f32 	%f10, [%r7+12];
	st.shared.f32 	[%r7+24], %f10;
	ld.shared.f32 	%f11, [%r7+16];
	st.shared.f32 	[%r7+28], %f11;
	ld.shared.f32 	%f12, [%r7+20];
	st.shared.f32 	[%r7+32], %f12;
	bra.uni 	$L__BB1_12;
$L__BB1_10:
	setp.ne.s32 	%p6, %r1, 14;
	@%p6 bra 	$L__BB1_12;
	sub.s32 	%r31, %r5, %r12;
	mul.wide.u32 	%rd22, %r31, 4;
	add.s64 	%rd23, %rd1, %rd22;
	ld.global.f32 	%f13, [%rd23];
	st.shared.f32 	[%r7+24], %f13;
	add.s32 	%r32, %r31, %r13;
	mul.wide.u32 	%rd24, %r32, 4;
	add.s64 	%rd25, %rd1, %rd24;
	ld.global.f32 	%f14, [%rd25];
	st.shared.f32 	[%r7+28], %f14;
	add.s32 	%r33, %r32, %r13;
	mul.wide.u32 	%rd26, %r33, 4;
	add.s64 	%rd27, %rd1, %rd26;
	ld.global.f32 	%f15, [%rd27];
	st.shared.f32 	[%r7+32], %f15;
$L__BB1_12:
	add.s32 	%r34, %r11, -1;
	setp.lt.u32 	%p7, %r4, %r34;
	@%p7 bra 	$L__BB1_14;
	ld.shared.f32 	%f16, [%r7+12];
	st.shared.f32 	[%r7+228], %f16;
	ld.shared.f32 	%f17, [%r7+16];
	st.shared.f32 	[%r7+232], %f17;
	ld.shared.f32 	%f18, [%r7+20];
	st.shared.f32 	[%r7+236], %f18;
	bra.uni 	$L__BB1_16;
$L__BB1_14:
	setp.ne.s32 	%p8, %r3, 14;
	@%p8 bra 	$L__BB1_16;
	add.s32 	%r35, %r5, %r12;
	mul.wide.u32 	%rd28, %r35, 4;
	add.s64 	%rd29, %rd1, %rd28;
	ld.global.f32 	%f19, [%rd29];
	st.shared.f32 	[%r7+228], %f19;
	add.s32 	%r36, %r8, %r12;
	mul.wide.u32 	%rd30, %r36, 4;
	add.s64 	%rd31, %rd1, %rd30;
	ld.global.f32 	%f20, [%rd31];
	st.shared.f32 	[%r7+232], %f20;
	add.s32 	%r37, %r36, %r13;
	mul.wide.u32 	%rd32, %r37, 4;
	add.s64 	%rd33, %rd1, %rd32;
	ld.global.f32 	%f21, [%rd33];
	st.shared.f32 	[%r7+236], %f21;
$L__BB1_16:
	setp.ge.u32 	%p9, %r2, %r10;
	setp.ge.u32 	%p10, %r4, %r11;
	or.pred  	%p11, %p9, %p10;
	@%p11 bra 	$L__BB1_18;
	cvta.to.global.u64 	%rd34, %rd2;
	ld.shared.f32 	%f22, [%r7+12];
	add.s64 	%rd36, %rd34, %rd4;
	st.global.f32 	[%rd36], %f22;
	add.s64 	%rd38, %rd34, %rd6;
	st.global.f32 	[%rd38], %f22;
	add.s64 	%rd40, %rd34, %rd8;
	st.global.f32 	[%rd40], %f22;
$L__BB1_18:
	ret;

}


// ===== COMPILED SASS (sm_100) =====

	.target	sm_100

	.elftype	@"ET_EXEC"


//--------------------- .note.nv.tkinfo           --------------------------
	.section	.note.nv.tkinfo,"",@"SHT_NOTE"
	.sectionflags	@"SHF_NOTE_NV_TKINFO"
	.tkinfo
        /*0018*/ 	.word	0x00000002
        /*0030*/ 	.string	""
        /*0030*/ 	.string	"ptxas"
        /*0030*/ 	.string	"Cuda compilation tools, release 13.0, V13.0.88"
        /*0030*/ 	.string	"Build cuda_13.0.r13.0/compiler.36424714_0"
        /*0030*/ 	.string	"-arch sm_100 -m 64 "



//--------------------- .note.nv.cuinfo           --------------------------
	.section	.note.nv.cuinfo,"",@"SHT_NOTE"
	.sectionflags	@"SHF_NOTE_NV_CUINFO"
        /*0018*/ 	.short	0x0002
        /*001a*/ 	.short	0x0064
        /*001c*/ 	.short	0x0082
	.zero		2


//--------------------- .nv.info                  --------------------------
	.section	.nv.info,"",@"SHT_CUDA_INFO"
	.align	4


	//----- nvinfo : EIATTR_REGCOUNT
	.align		4
        /*0000*/ 	.byte	0x04, 0x2f
        /*0002*/ 	.short	(.L_1 - .L_0)
	.align		4
.L_0:
        /*0004*/ 	.word	index@(_Z25transferInterleavedKernelP6float4S0_iii)
        /*0008*/ 	.word	0x00000016


	//----- nvinfo : EIATTR_FRAME_SIZE
	.align		4
.L_1:
        /*000c*/ 	.byte	0x04, 0x11
        /*000e*/ 	.short	(.L_3 - .L_2)
	.align		4
.L_2:
        /*0010*/ 	.word	index@(_Z25transferInterleavedKernelP6float4S0_iii)
        /*0014*/ 	.word	0x00000000


	//----- nvinfo : EIATTR_REGCOUNT
	.align		4
.L_3:
        /*0018*/ 	.byte	0x04, 0x2f
        /*001a*/ 	.short	(.L_5 - .L_4)
	.align		4
.L_4:
        /*001c*/ 	.word	index@(_Z19transferPlaneKernelPfS_iiii)
        /*0020*/ 	.word	0x0000001a


	//----- nvinfo : EIATTR_FRAME_SIZE
	.align		4
.L_5:
        /*0024*/ 	.byte	0x04, 0x11
        /*0026*/ 	.short	(.L_7 - .L_6)
	.align		4
.L_6:
        /*0028*/ 	.word	index@(_Z19transferPlaneKernelPfS_iiii)
        /*002c*/ 	.word	0x00000000


	//----- nvinfo : EIATTR_MIN_STACK_SIZE
	.align		4
.L_7:
        /*0030*/ 	.byte	0x04, 0x12
        /*0032*/ 	.short	(.L_9 - .L_8)
	.align		4
.L_8:
        /*0034*/ 	.word	index@(_Z19transferPlaneKernelPfS_iiii)
        /*0038*/ 	.word	0x00000000


	//----- nvinfo : EIATTR_MIN_STACK_SIZE
	.align		4
.L_9:
        /*003c*/ 	.byte	0x04, 0x12
        /*003e*/ 	.short	(.L_11 - .L_10)
	.align		4
.L_10:
        /*0040*/ 	.word	index@(_Z25transferInterleavedKernelP6float4S0_iii)
        /*0044*/ 	.word	0x00000000
.L_11:


//--------------------- .nv.compat                --------------------------
	.section	.nv.compat,"",@"SHT_CUDA_COMPAT_INFO"
	.align	4
        /*0000*/ 	.byte	0x02, 0x09, 0x00, 0x00, 0x02, 0x02, 0x01, 0x00, 0x02, 0x05, 0x05, 0x00, 0x03, 0x07, 0x01, 0x01
        /*0010*/ 	.byte	0x02, 0x03, 0x00, 0x00, 0x02, 0x06, 0x01, 0x00, 0x04, 0x0b, 0x08, 0x00, 0x09, 0x00, 0x00, 0x00
        /*0020*/ 	.byte	0x00, 0x00, 0x00, 0x00


//--------------------- .nv.info._Z19transferPlaneKernelPfS_iiii --------------------------
	.section	.nv.info._Z19transferPlaneKernelPfS_iiii,"",@"SHT_CUDA_INFO"
	.sectionflags	@""
	.align	4


	//----- nvinfo : EIATTR_CUDA_API_VERSION
	.align		4
        /*0000*/ 	.byte	0x04, 0x37
        /*0002*/ 	.short	(.L_13 - .L_12)
.L_12:
        /*0004*/ 	.word	0x00000082


	//----- nvinfo : EIATTR_KPARAM_INFO
	.align		4
.L_13:
        /*0008*/ 	.byte	0x04, 0x17
        /*000a*/ 	.short	(.L_15 - .L_14)
.L_14:
        /*000c*/ 	.word	0x00000000
        /*0010*/ 	.short	0x0005
        /*0012*/ 	.short	0x001c
        /*0014*/ 	.byte	0x00, 0xf0, 0x11, 0x00


	//----- nvinfo : EIATTR_KPARAM_INFO
	.align		4
.L_15:
        /*0018*/ 	.byte	0x04, 0x17
        /*001a*/ 	.short	(.L_17 - .L_16)
.L_16:
        /*001c*/ 	.word	0x00000000
        /*0020*/ 	.short	0x0004
        /*0022*/ 	.short	0x0018
        /*0024*/ 	.byte	0x00, 0xf0, 0x11, 0x00


	//----- nvinfo : EIATTR_KPARAM_INFO
	.align		4
.L_17:
        /*0028*/ 	.byte	0x04, 0x17
        /*002a*/ 	.short	(.L_19 - .L_18)
.L_18:
        /*002c*/ 	.word	0x00000000
        /*0030*/ 	.short	0x0003
        /*0032*/ 	.short	0x0014
        /*0034*/ 	.byte	0x00, 0xf0, 0x11, 0x00


	//----- nvinfo : EIATTR_KPARAM_INFO
	.align		4
.L_19:
        /*0038*/ 	.byte	0x04, 0x17
        /*003a*/ 	.short	(.L_21 - .L_20)
.L_20:
        /*003c*/ 	.word	0x00000000
        /*0040*/ 	.short	0x0002
        /*0042*/ 	.short	0x0010
        /*0044*/ 	.byte	0x00, 0xf0, 0x11, 0x00


	//----- nvinfo : EIATTR_KPARAM_INFO
	.align		4
.L_21:
        /*0048*/ 	.byte	0x04, 0x17
        /*004a*/ 	.short	(.L_23 - .L_22)
.L_22:
        /*004c*/ 	.word	0x00000000
        /*0050*/ 	.short	0x0001
        /*0052*/ 	.short	0x0008
        /*0054*/ 	.byte	0x00, 0xf5, 0x21, 0x00


	//----- nvinfo : EIATTR_KPARAM_INFO
	.align		4
.L_23:
        /*0058*/ 	.byte	0x04, 0x17
        /*005a*/ 	.short	(.L_25 - .L_24)
.L_24:
        /*005c*/ 	.word	0x00000000
        /*0060*/ 	.short	0x0000
        /*0062*/ 	.short	0x0000
        /*0064*/ 	.byte	0x00, 0xf5, 0x21, 0x00


	//----- nvinfo : EIATTR_SPARSE_MMA_MASK
	.align		4
.L_25:
        /*0068*/ 	.byte	0x03, 0x50
        /*006a*/ 	.short	0x0000


	//----- nvinfo : EIATTR_MAXREG_COUNT
	.align		4
        /*006c*/ 	.byte	0x03, 0x1b
        /*006e*/ 	.short	0x00ff


	//----- nvinfo : EIATTR_NUM_BARRIERS
	.align		4
        /*0070*/ 	.byte	0x02, 0x4c
        /*0072*/ 	.byte	0x01
	.zero		1


	//----- nvinfo : EIATTR_MERCURY_ISA_VERSION
	.align		4
        /*0074*/ 	.byte	0x03, 0x5f
        /*0076*/ 	.short	0x0101


	//----- nvinfo : EIATTR_VRC_CTA_INIT_COUNT
	.align		4
        /*0078*/ 	.byte	0x02, 0x4a
	.zero		1
	.zero		1


	//----- nvinfo : EIATTR_EXIT_INSTR_OFFSETS
	.align		4
        /*007c*/ 	.byte	0x04, 0x1c
        /*007e*/ 	.short	(.L_27 - .L_26)


	//   ....[0]....
.L_26:
        /*0080*/ 	.word	0x000007e0


	//   ....[1]....
        /*0084*/ 	.word	0x00000870


	//----- nvinfo : EIATTR_CRS_STACK_SIZE
	.align		4
.L_27:
        /*0088*/ 	.byte	0x04, 0x1e
        /*008a*/ 	.short	(.L_29 - .L_28)
.L_28:
        /*008c*/ 	.word	0x00000000


	//----- nvinfo : EIATTR_CBANK_PARAM_SIZE
	.align		4
.L_29:
        /*0090*/ 	.byte	0x03, 0x19
        /*0092*/ 	.short	0x0020


	//----- nvinfo : EIATTR_PARAM_CBANK
	.align		4
        /*0094*/ 	.byte	0x04, 0x0a
        /*0096*/ 	.short	(.L_31 - .L_30)
	.align		4
.L_30:
        /*0098*/ 	.word	index@(.nv.constant0._Z19transferPlaneKernelPfS_iiii)
        /*009c*/ 	.short	0x0380
        /*009e*/ 	.short	0x0020


	//----- nvinfo : EIATTR_SW_WAR
	.align		4
.L_31:
        /*00a0*/ 	.byte	0x04, 0x36
        /*00a2*/ 	.short	(.L_33 - .L_32)
.L_32:
        /*00a4*/ 	.word	0x00000008
.L_33:


//--------------------- .nv.info._Z25transferInterleavedKernelP6float4S0_iii --------------------------
	.section	.nv.info._Z25transferInterleavedKernelP6float4S0_iii,"",@"SHT_CUDA_INFO"
	.sectionflags	@""
	.align	4


	//----- nvinfo : EIATTR_CUDA_API_VERSION
	.align		4
        /*0000*/ 	.byte	0x04, 0x37
        /*0002*/ 	.short	(.L_35 - .L_34)
.L_34:
        /*0004*/ 	.word	0x00000082


	//----- nvinfo : EIATTR_KPARAM_INFO
	.align		4
.L_35:
        /*0008*/ 	.byte	0x04, 0x17
        /*000a*/ 	.short	(.L_37 - .L_36)
.L_36:
        /*000c*/ 	.word	0x00000000
        /*0010*/ 	.short	0x0004
        /*0012*/ 	.short	0x0018
        /*0014*/ 	.byte	0x00, 0xf0, 0x11, 0x00


	//----- nvinfo : EIATTR_KPARAM_INFO
	.align		4
.L_37:
        /*0018*/ 	.byte	0x04, 0x17
        /*001a*/ 	.short	(.L_39 - .L_38)
.L_38:
        /*001c*/ 	.word	0x00000000
        /*0020*/ 	.short	0x0003
        /*0022*/ 	.short	0x0014
        /*0024*/ 	.byte	0x00, 0xf0, 0x11, 0x00


	//----- nvinfo : EIATTR_KPARAM_INFO
	.align		4
.L_39:
        /*0028*/ 	.byte	0x04, 0x17
        /*002a*/ 	.short	(.L_41 - .L_40)
.L_40:
        /*002c*/ 	.word	0x00000000
        /*0030*/ 	.short	0x0002
        /*0032*/ 	.short	0x0010
        /*0034*/ 	.byte	0x00, 0xf0, 0x11, 0x00


	//----- nvinfo : EIATTR_KPARAM_INFO
	.align		4
.L_41:
        /*0038*/ 	.byte	0x04, 0x17
        /*003a*/ 	.short	(.L_43 - .L_42)
.L_42:
        /*003c*/ 	.word	0x00000000
        /*0040*/ 	.short	0x0001
        /*0042*/ 	.short	0x0008
        /*0044*/ 	.byte	0x00, 0xf5, 0x21, 0x00


	//----- nvinfo : EIATTR_KPARAM_INFO
	.align		4
.L_43:
        /*0048*/ 	.byte	0x04, 0x17
        /*004a*/ 	.short	(.L_45 - .L_44)
.L_44:
        /*004c*/ 	.word	0x00000000
        /*0050*/ 	.short	0x0000
        /*0052*/ 	.short	0x0000
        /*0054*/ 	.byte	0x00, 0xf5, 0x21, 0x00


	//----- nvinfo : EIATTR_SPARSE_MMA_MASK
	.align		4
.L_45:
        /*0058*/ 	.byte	0x03, 0x50
        /*005a*/ 	.short	0x0000


	//----- nvinfo : EIATTR_MAXREG_COUNT
	.align		4
        /*005c*/ 	.byte	0x03, 0x1b
        /*005e*/ 	.short	0x00ff


	//----- nvinfo : EIATTR_NUM_BARRIERS
	.align		4
        /*0060*/ 	.byte	0x02, 0x4c
        /*0062*/ 	.byte	0x01
	.zero		1


	//----- nvinfo : EIATTR_MERCURY_ISA_VERSION
	.align		4
        /*0064*/ 	.byte	0x03, 0x5f
        /*0066*/ 	.short	0x0101


	//----- nvinfo : EIATTR_UNUSED_LOAD_BYTE_OFFSET
	.align		4
        /*0068*/ 	.byte	0x04, 0x44
        /*006a*/ 	.short	(.L_47 - .L_46)


	//   ....[0]....
.L_46:
        /*006c*/ 	.word	0x00000110
        /*0070*/ 	.word	0x00000fff


	//   ....[1]....
        /*0074*/ 	.word	0x00000250
        /*0078*/ 	.word	0x00000fff


	//   ....[2]....
        /*007c*/ 	.word	0x00000310
        /*0080*/ 	.word	0x00000fff


	//   ....[3]....
        /*0084*/ 	.word	0x00000440
        /*0088*/ 	.word	0x00000fff


	//   ....[4]....
        /*008c*/ 	.word	0x00000590
        /*0090*/ 	.word	0x00000fff


	//----- nvinfo : EIATTR_VRC_CTA_INIT_COUNT
	.align		4
.L_47:
        /*0094*/ 	.byte	0x02, 0x4a
	.zero		1
	.zero		1


	//----- nvinfo : EIATTR_EXIT_INSTR_OFFSETS
	.align		4
        /*0098*/ 	.byte	0x04, 0x1c
        /*009a*/ 	.short	(.L_49 - .L_48)


	//   ....[0]....
.L_48:
        /*009c*/ 	.word	0x000005e0


	//   ....[1]....
        /*00a0*/ 	.word	0x00000660


	//----- nvinfo : EIATTR_CRS_STACK_SIZE
	.align		4
.L_49:
        /*00a4*/ 	.byte	0x04, 0x1e
        /*00a6*/ 	.short	(.L_51 - .L_50)
.L_50:
        /*00a8*/ 	.word	0x00000000


	//----- nvinfo : EIATTR_CBANK_PARAM_SIZE
	.align		4
.L_51:
        /*00ac*/ 	.byte	0x03, 0x19
        /*00ae*/ 	.short	0x001c


	//----- nvinfo : EIATTR_PARAM_CBANK
	.align		4
        /*00b0*/ 	.byte	0x04, 0x0a
        /*00b2*/ 	.short	(.L_53 - .L_52)
	.align		4
.L_52:
        /*00b4*/ 	.word	index@(.nv.constant0._Z25transferInterleavedKernelP6float4S0_iii)
        /*00b8*/ 	.short	0x0380
        /*00ba*/ 	.short	0x001c


	//----- nvinfo : EIATTR_SW_WAR
	.align		4
.L_53:
        /*00bc*/ 	.byte	0x04, 0x36
        /*00be*/ 	.short	(.L_55 - .L_54)
.L_54:
        /*00c0*/ 	.word	0x00000008
.L_55:


//--------------------- .nv.callgraph             --------------------------
	.section	.nv.callgraph,"",@"SHT_CUDA_CALLGRAPH"
	.align	4
	.sectionentsize	8
	.align		4
        /*0000*/ 	.word	0x00000000
	.align		4
        /*0004*/ 	.word	0xffffffff
	.align		4
        /*0008*/ 	.word	0x00000000
	.align		4
        /*000c*/ 	.word	0xfffffffe
	.align		4
        /*0010*/ 	.word	0x00000000
	.align		4
        /*0014*/ 	.word	0xfffffffd
	.align		4
        /*0018*/ 	.word	0x00000000
	.align		4
        /*001c*/ 	.word	0xfffffffc


//--------------------- .text._Z19transferPlaneKernelPfS_iiii --------------------------
	.section	.text._Z19transferPlaneKernelPfS_iiii,"ax",@progbits
	.align	128
        .global         _Z19transferPlaneKernelPfS_iiii
        .type           _Z19transferPlaneKernelPfS_iiii,@function
        .size           _Z19transferPlaneKernelPfS_iiii,(.L_x_18 - _Z19transferPlaneKernelPfS_iiii)
        .other          _Z19transferPlaneKernelPfS_iiii,@"STO_CUDA_ENTRY STV_DEFAULT"
_Z19transferPlaneKernelPfS_iiii:
.text._Z19transferPlaneKernelPfS_iiii:
[----:B------:R-:W-:Y:S01]  /*0000*/  LDC R1, c[0x0][0x37c] ;  /* 0x0000df00ff017b82 */ /* 0x000fe20000000800 */
[----:B------:R-:W0:Y:S07]  /*0010*/  S2R R0, SR_TID.X ;  /* 0x0000000000007919 */ /* 0x000e2e0000002100 */
[----:B------:R-:W0:Y:S01]  /*0020*/  LDC R5, c[0x0][0x360] ;  /* 0x0000d800ff057b82 */ /* 0x000e220000000800 */
[----:B------:R-:W1:Y:S01]  /*0030*/  LDCU.64 UR8, c[0x0][0x398] ;  /* 0x00007300ff0877ac */ /* 0x000e620008000a00 */
[----:B------:R-:W2:Y:S01]  /*0040*/  S2R R4, SR_TID.Y ;  /* 0x0000000000047919 */ /* 0x000ea20000002200 */
[----:B------:R-:W3:Y:S05]  /*0050*/  LDCU.64 UR6, c[0x0][0x358] ;  /* 0x00006b00ff0677ac */ /* 0x000eea0008000a00 */
[----:B------:R-:W0:Y:S08]  /*0060*/  S2UR UR4, SR_CTAID.X ;  /* 0x00000000000479c3 */ /* 0x000e300000002500 */
[----:B------:R-:W2:Y:S08]  /*0070*/  S2UR UR5, SR_CTAID.Y ;  /* 0x00000000000579c3 */ /* 0x000eb00000002600 */
[----:B------:R-:W2:Y:S08]  /*0080*/  LDC R7, c[0x0][0x364] ;  /* 0x0000d900ff077b82 */ /* 0x000eb00000000800 */
[----:B------:R-:W4:Y:S01]  /*0090*/  LDC.64 R2, c[0x0][0x380] ;  /* 0x0000e000ff027b82 */ /* 0x000f220000000a00 */
[----:B0-----:R-:W-:-:S02]  /*00a0*/  IMAD R5, R5, UR4, R0 ;  /* 0x0000000405057c24 */ /* 0x001fc4000f8e0200 */
[----:B--2---:R-:W-:Y:S01]  /*00b0*/  IMAD R6, R7, UR5, R4 ;  /* 0x0000000507067c24 */ /* 0x004fe2000f8e0204 */
[----:B------:R-:W0:Y:S01]  /*00c0*/  S2R R8, SR_CgaCtaId ;  /* 0x0000000000087919 */ /* 0x000e220000008800 */
[----:B------:R-:W-:Y:S01]  /*00d0*/  MOV R17, 0x400 ;  /* 0x0000040000117802 */ /* 0x000fe20000000f00 */
[----:B------:R-:W2:Y:S01]  /*00e0*/  LDCU UR5, c[0x0][0x390] ;  /* 0x00007200ff0577ac */ /* 0x000ea20008000800 */
[----:B-1----:R-:W-:-:S04]  /*00f0*/  IMAD R7, R6, UR8, R5 ;  /* 0x0000000806077c24 */ /* 0x002fc8000f8e0205 */
[C---:B----4-:R-:W-:Y:S01]  /*0100*/  IMAD.WIDE.U32 R12, R7.reuse, 0x4, R2 ;  /* 0x00000004070c7825 */ /* 0x050fe200078e0002 */
[----:B------:R-:W-:-:S04]  /*0110*/  IADD3 R9, PT, PT, R7, UR9, RZ ;  /* 0x0000000907097c10 */ /* 0x000fc8000fffe0ff */
[C---:B------:R-:W-:Y:S01]  /*0120*/  IADD3 R11, PT, PT, R9.reuse, UR9, RZ ;  /* 0x00000009090b7c10 */ /* 0x040fe2000fffe0ff */
[--C-:B------:R-:W-:Y:S01]  /*0130*/  IMAD.WIDE.U32 R14, R9, 0x4, R2.reuse ;  /* 0x00000004090e7825 */ /* 0x100fe200078e0002 */
[----:B---3--:R-:W3:Y:S03]  /*0140*/  LDG.E R13, desc[UR6][R12.64] ;  /* 0x000000060c0d7981 */ /* 0x008ee6000c1e1900 */
[----:B------:R-:W-:Y:S02]  /*0150*/  IMAD.WIDE.U32 R18, R11, 0x4, R2 ;  /* 0x000000040b127825 */ /* 0x000fe400078e0002 */
[----:B------:R-:W4:Y:S04]  /*0160*/  LDG.E R15, desc[UR6][R14.64] ;  /* 0x000000060e0f7981 */ /* 0x000f28000c1e1900 */
[----:B------:R-:W5:Y:S01]  /*0170*/  LDG.E R19, desc[UR6][R18.64] ;  /* 0x0000000612137981 */ /* 0x000f62000c1e1900 */
[----:B0-----:R-:W-:-:S05]  /*0180*/  LEA R17, R8, R17, 0x18 ;  /* 0x0000001108117211 */ /* 0x001fca00078ec0ff */
[----:B------:R-:W-:-:S04]  /*0190*/  IMAD R23, R4, 0xd8, R17 ;  /* 0x000000d804177824 */ /* 0x000fc800078e0211 */
[----:B------:R-:W-:Y:S01]  /*01a0*/  IMAD R8, R0, 0xc, R23 ;  /* 0x0000000c00087824 */ /* 0x000fe200078e0217 */
[----:B------:R-:W-:Y:S01]  /*01b0*/  ISETP.NE.AND P1, PT, R5, RZ, PT ;  /* 0x000000ff0500720c */ /* 0x000fe20003f25270 */
[----:B------:R-:W-:Y:S01]  /*01c0*/  BSSY.RECONVERGENT B0, `(.L_x_0) ;  /* 0x0000017000007945 */ /* 0x000fe20003800200 */
[----:B------:R-:W-:Y:S02]  /*01d0*/  ISETP.NE.AND P0, PT, R6, RZ, PT ;  /* 0x000000ff0600720c */ /* 0x000fe40003f05270 */
[----:B---3--:R0:W-:Y:S04]  /*01e0*/  STS [R8+0xe4], R13 ;  /* 0x0000e40d08007388 */ /* 0x0081e80000000800 */
[----:B----4-:R0:W-:Y:S04]  /*01f0*/  STS [R8+0xe8], R15 ;  /* 0x0000e80f08007388 */ /* 0x0101e80000000800 */
[----:B-----5:R0:W-:Y:S01]  /*0200*/  STS [R8+0xec], R19 ;  /* 0x0000ec1308007388 */ /* 0x0201e20000000800 */
[----:B------:R-:W-:Y:S06]  /*0210*/  BAR.SYNC.DEFER_BLOCKING 0x0 ;  /* 0x0000000000007b1d */ /* 0x000fec0000010000 */
[----:B------:R0:W-:Y:S04]  /*0220*/  @!P1 STS [R8+0xd8], RZ ;  /* 0x0000d8ff08009388 */ /* 0x0001e80000000800 */
[----:B------:R0:W-:Y:S04]  /*0230*/  @!P1 STS [R8+0xdc], RZ ;  /* 0x0000dcff08009388 */ /* 0x0001e80000000800 */
[----:B------:R0:W-:Y:S01]  /*0240*/  @!P1 STS [R8+0xe0], RZ ;  /* 0x0000e0ff08009388 */ /* 0x0001e20000000800 */
[----:B--2---:R-:W-:Y:S05]  /*0250*/  @!P1 BRA `(.L_x_1) ;  /* 0x0000000000349947 */ /* 0x004fea0003800000 */
[----:B------:R-:W-:-:S13]  /*0260*/  ISETP.NE.AND P1, PT, R0, RZ, PT ;  /* 0x000000ff0000720c */ /* 0x000fda0003f25270 */
[----:B------:R-:W-:Y:S05]  /*0270*/  @P1 BRA `(.L_x_1) ;  /* 0x00000000002c1947 */ /* 0x000fea0003800000 */
[----:B0-----:R-:W-:Y:S02]  /*0280*/  IADD3 R15, PT, PT, R11, -0x1, RZ ;  /* 0xffffffff0b0f7810 */ /* 0x001fe40007ffe0ff */
[----:B------:R-:W-:Y:S02]  /*0290*/  IADD3 R19, PT, PT, R7, -0x1, RZ ;  /* 0xffffffff07137810 */ /* 0x000fe40007ffe0ff */
[----:B------:R-:W-:Y:S01]  /*02a0*/  IADD3 R13, PT, PT, R9, -0x1, RZ ;  /* 0xffffffff090d7810 */ /* 0x000fe20007ffe0ff */
[----:B------:R-:W-:-:S04]  /*02b0*/  IMAD.WIDE.U32 R14, R15, 0x4, R2 ;  /* 0x000000040f0e7825 */ /* 0x000fc800078e0002 */
[--C-:B------:R-:W-:Y:S02]  /*02c0*/  IMAD.WIDE.U32 R18, R19, 0x4, R2.reuse ;  /* 0x0000000413127825 */ /* 0x100fe400078e0002 */
[----:B------:R-:W2:Y:S02]  /*02d0*/  LDG.E R14, desc[UR6][R14.64] ;  /* 0x000000060e0e7981 */ /* 0x000ea4000c1e1900 */
[----:B------:R-:W-:Y:S02]  /*02e0*/  IMAD.WIDE.U32 R12, R13, 0x4, R2 ;  /* 0x000000040d0c7825 */ /* 0x000fe400078e0002 */
[----:B------:R-:W3:Y:S04]  /*02f0*/  LDG.E R20, desc[UR6][R18.64] ;  /* 0x0000000612147981 */ /* 0x000ee8000c1e1900 */
[----:B------:R-:W3:Y:S04]  /*0300*/  LDG.E R21, desc[UR6][R12.64] ;  /* 0x000000060c157981 */ /* 0x000ee8000c1e1900 */
[----:B--2---:R1:W-:Y:S04]  /*0310*/  STS [R23+0xe0], R14 ;  /* 0x0000e00e17007388 */ /* 0x0043e80000000800 */
[----:B---3--:R1:W-:Y:S02]  /*0320*/  STS.64 [R23+0xd8], R20 ;  /* 0x0000d81417007388 */ /* 0x0083e40000000a00 */
.L_x_1:
[----:B------:R-:W-:Y:S05]  /*0330*/  BSYNC.RECONVERGENT B0 ;  /* 0x0000000000007941 */ /* 0x000fea0003800200 */
.L_x_0:
[----:B------:R2:W-:Y:S01]  /*0340*/  @!P0 STS [R8+0xc], RZ ;  /* 0x00000cff08008388 */ /* 0x0005e20000000800 */
[----:B------:R-:W-:Y:S03]  /*0350*/  BSSY.RECONVERGENT B0, `(.L_x_2) ;  /* 0x0000013000007945 */ /* 0x000fe60003800200 */
[----:B------:R2:W-:Y:S04]  /*0360*/  @!P0 STS [R8+0x10], RZ ;  /* 0x000010ff08008388 */ /* 0x0005e80000000800 */
[----:B------:R2:W-:Y:S01]  /*0370*/  @!P0 STS [R8+0x14], RZ ;  /* 0x000014ff08008388 */ /* 0x0005e20000000800 */
[----:B------:R-:W-:Y:S05]  /*0380*/  @!P0 BRA `(.L_x_3) ;  /* 0x00000000003c8947 */ /* 0x000fea0003800000 */
[----:B------:R-:W-:-:S13]  /*0390*/  ISETP.NE.AND P0, PT, R4, RZ, PT ;  /* 0x000000ff0400720c */ /* 0x000fda0003f05270 */
[----:B------:R-:W-:Y:S05]  /*03a0*/  @P0 BRA `(.L_x_3) ;  /* 0x0000000000340947 */ /* 0x000fea0003800000 */
[----:B0-----:R-:W-:-:S04]  /*03b0*/  IADD3 R15, PT, PT, R7, -UR8, RZ ;  /* 0x80000008070f7c10 */ /* 0x001fc8000fffe0ff */
[C---:B------:R-:W-:Y:S01]  /*03c0*/  IADD3 R19, PT, PT, R15.reuse, UR9, RZ ;  /* 0x000000090f137c10 */ /* 0x040fe2000fffe0ff */
[----:B-1----:R-:W-:-:S03]  /*03d0*/  IMAD.WIDE.U32 R14, R15, 0x4, R2 ;  /* 0x000000040f0e7825 */ /* 0x002fc600078e0002 */
[C---:B------:R-:W-:Y:S01]  /*03e0*/  IADD3 R13, PT, PT, R19.reuse, UR9, RZ ;  /* 0x00000009130d7c10 */ /* 0x040fe2000fffe0ff */
[--C-:B------:R-:W-:Y:S02]  /*03f0*/  IMAD.WIDE.U32 R18, R19, 0x4, R2.reuse ;  /* 0x0000000413127825 */ /* 0x100fe400078e0002 */
[----:B------:R-:W3:Y:S02]  /*0400*/  LDG.E R14, desc[UR6][R14.64] ;  /* 0x000000060e0e7981 */ /* 0x000ee4000c1e1900 */
[----:B------:R-:W-:Y:S02]  /*0410*/  IMAD.WIDE.U32 R12, R13, 0x4, R2 ;  /* 0x000000040d0c7825 */ /* 0x000fe400078e0002 */
[----:B------:R-:W4:Y:S04]  /*0420*/  LDG.E R18, desc[UR6][R18.64] ;  /* 0x0000000612127981 */ /* 0x000f28000c1e1900 */
[----:B------:R-:W5:Y:S01]  /*0430*/  LDG.E R12, desc[UR6][R12.64] ;  /* 0x000000060c0c7981 */ /* 0x000f62000c1e1900 */
[----:B------:R-:W-:-:S05]  /*0440*/  IMAD R17, R0, 0xc, R17 ;  /* 0x0000000c00117824 */ /* 0x000fca00078e0211 */
[----:B---3--:R3:W-:Y:S04]  /*0450*/  STS [R17+0xc], R14 ;  /* 0x00000c0e11007388 */ /* 0x0087e80000000800 */
[----:B----4-:R3:W-:Y:S04]  /*0460*/  STS [R17+0x10], R18 ;  /* 0x0000101211007388 */ /* 0x0107e80000000800 */
[----:B-----5:R3:W-:Y:S02]  /*0470*/  STS [R17+0x14], R12 ;  /* 0x0000140c11007388 */ /* 0x0207e40000000800 */
.L_x_3:
[----:B------:R-:W-:Y:S05]  /*0480*/  BSYNC.RECONVERGENT B0 ;  /* 0x0000000000007941 */ /* 0x000fea0003800200 */
.L_x_2:
[----:B------:R-:W-:Y:S01]  /*0490*/  UIADD3 UR4, UPT, UPT, UR5, -0x1, URZ ;  /* 0xffffffff05047890 */ /* 0x000fe2000fffe0ff */
[----:B------:R-:W-:Y:S01]  /*04a0*/  BSSY.RECONVERGENT B0, `(.L_x_4) ;  /* 0x0000018000007945 */ /* 0x000fe20003800200 */
[----:B------:R-:W4:Y:S04]  /*04b0*/  LDCU UR10, c[0x0][0x394] ;  /* 0x00007280ff0a77ac */ /* 0x000f280008000800 */
[----:B------:R-:W-:-:S13]  /*04c0*/  ISETP.GE.U32.AND P0, PT, R5, UR4, PT ;  /* 0x0000000405007c0c */ /* 0x000fda000bf06070 */
[----:B0-----:R-:W0:Y:S04]  /*04d0*/  @P0 LDS R13, [R8+0xe4] ;  /* 0x0000e400080d0984 */ /* 0x001e280000000800 */
[----:B------:R-:W5:Y:S04]  /*04e0*/  @P0 LDS R15, [R8+0xe8] ;  /* 0x0000e800080f0984 */ /* 0x000f680000000800 */
[----:B---3--:R-:W3:Y:S04]  /*04f0*/  @P0 LDS R17, [R8+0xec] ;  /* 0x0000ec0008110984 */ /* 0x008ee80000000800 */
[----:B0-----:R0:W-:Y:S04]  /*0500*/  @P0 STS [R8+0xf0], R13 ;  /* 0x0000f00d08000388 */ /* 0x0011e80000000800 */
[----:B-----5:R0:W-:Y:S04]  /*0510*/  @P0 STS [R8+0xf4], R15 ;  /* 0x0000f40f08000388 */ /* 0x0201e80000000800 */
[----:B---3--:R0:W-:Y:S01]  /*0520*/  @P0 STS [R8+0xf8], R17 ;  /* 0x0000f81108000388 */ /* 0x0081e20000000800 */
[----:B----4-:R-:W-:Y:S05]  /*0530*/  @P0 BRA `(.L_x_5) ;  /* 0x0000000000380947 */ /* 0x010fea0003800000 */
[----:B------:R-:W-:-:S13]  /*0540*/  ISETP.NE.AND P0, PT, R0, 0xe, PT ;  /* 0x0000000e0000780c */ /* 0x000fda0003f05270 */
[----:B------:R-:W-:Y:S05]  /*0550*/  @P0 BRA `(.L_x_5) ;  /* 0x0000000000300947 */ /* 0x000fea0003800000 */
[----:B0-----:R-:W-:-:S04]  /*0560*/  IADD3 R13, PT, PT, R7, -UR8, RZ ;  /* 0x80000008070d7c10 */ /* 0x001fc8000fffe0ff */
[C---:B------:R-:W-:Y:S01]  /*0570*/  IADD3 R15, PT, PT, R13.reuse, UR9, RZ ;  /* 0x000000090d0f7c10 */ /* 0x040fe2000fffe0ff */
[----:B------:R-:W-:-:S03]  /*0580*/  IMAD.WIDE.U32 R12, R13, 0x4, R2 ;  /* 0x000000040d0c7825 */ /* 0x000fc600078e0002 */
[C---:B------:R-:W-:Y:S01]  /*0590*/  IADD3 R17, PT, PT, R15.reuse, UR9, RZ ;  /* 0x000000090f117c10 */ /* 0x040fe2000fffe0ff */
[--C-:B-1----:R-:W-:Y:S02]  /*05a0*/  IMAD.WIDE.U32 R14, R15, 0x4, R2.reuse ;  /* 0x000000040f0e7825 */ /* 0x102fe400078e0002 */
[----:B------:R-:W3:Y:S02]  /*05b0*/  LDG.E R13, desc[UR6][R12.64] ;  /* 0x000000060c0d7981 */ /* 0x000ee4000c1e1900 */
[----:B------:R-:W-:Y:S02]  /*05c0*/  IMAD.WIDE.U32 R16, R17, 0x4, R2 ;  /* 0x0000000411107825 */ /* 0x000fe400078e0002 */
[----:B------:R-:W4:Y:S04]  /*05d0*/  LDG.E R15, desc[UR6][R14.64] ;  /* 0x000000060e0f7981 */ /* 0x000f28000c1e1900 */
[----:B------:R-:W5:Y:S04]  /*05e0*/  LDG.E R17, desc[UR6][R16.64] ;  /* 0x0000000610117981 */ /* 0x000f68000c1e1900 */
[----:B---3--:R3:W-:Y:S04]  /*05f0*/  STS [R8+0xf0], R13 ;  /* 0x0000f00d08007388 */ /* 0x0087e80000000800 */
[----:B----4-:R3:W-:Y:S04]  /*0600*/  STS [R8+0xf4], R15 ;  /* 0x0000f40f08007388 */ /* 0x0107e80000000800 */
[----:B-----5:R3:W-:Y:S02]  /*0610*/  STS [R8+0xf8], R17 ;  /* 0x0000f81108007388 */ /* 0x0207e40000000800 */
.L_x_5:
[----:B------:R-:W-:Y:S05]  /*0620*/  BSYNC.RECONVERGENT B0 ;  /* 0x0000000000007941 */ /* 0x000fea0003800200 */
.L_x_4:
[----:B------:R-:W-:Y:S02]  /*0630*/  UIADD3 UR4, UPT, UPT, UR10, -0x1, URZ ;  /* 0xffffffff0a047890 */ /* 0x000fe4000fffe0ff */
[C---:B------:R-:W-:Y:S01]  /*0640*/  ISETP.GE.U32.AND P0, PT, R6.reuse, UR10, PT ;  /* 0x0000000a06007c0c */ /* 0x040fe2000bf06070 */
[----:B------:R-:W-:Y:S03]  /*0650*/  BSSY.RECONVERGENT B0, `(.L_x_6) ;  /* 0x0000018000007945 */ /* 0x000fe60003800200 */
[----:B------:R-:W-:Y:S02]  /*0660*/  ISETP.GE.U32.OR P0, PT, R5, UR5, P0 ;  /* 0x0000000505007c0c */ /* 0x000fe40008706470 */
[----:B------:R-:W-:-:S13]  /*0670*/  ISETP.GE.U32.AND P1, PT, R6, UR4, PT ;  /* 0x0000000406007c0c */ /* 0x000fda000bf26070 */
[----:B0--3--:R-:W0:Y:S04]  /*0680*/  @P1 LDS R13, [R8+0xe4] ;  /* 0x0000e400080d1984 */ /* 0x009e280000000800 */
[----:B------:R-:W3:Y:S04]  /*0690*/  @P1 LDS R15, [R8+0xe8] ;  /* 0x0000e800080f1984 */ /* 0x000ee80000000800 */
[----:B------:R-:W4:Y:S04]  /*06a0*/  @P1 LDS R17, [R8+0xec] ;  /* 0x0000ec0008111984 */ /* 0x000f280000000800 */
[----:B0-----:R0:W-:Y:S04]  /*06b0*/  @P1 STS [R8+0x1bc], R13 ;  /* 0x0001bc0d08001388 */ /* 0x0011e80000000800 */
[----:B---3--:R0:W-:Y:S04]  /*06c0*/  @P1 STS [R8+0x1c0], R15 ;  /* 0x0001c00f08001388 */ /* 0x0081e80000000800 */
[----:B----4-:R0:W-:Y:S01]  /*06d0*/  @P1 STS [R8+0x1c4], R17 ;  /* 0x0001c41108001388 */ /* 0x0101e20000000800 */
[----:B------:R-:W-:Y:S05]  /*06e0*/  @P1 BRA `(.L_x_7) ;  /* 0x0000000000381947 */ /* 0x000fea0003800000 */
[----:B------:R-:W-:-:S13]  /*06f0*/  ISETP.NE.AND P1, PT, R4, 0xe, PT ;  /* 0x0000000e0400780c */ /* 0x000fda0003f25270 */
[----:B------:R-:W-:Y:S05]  /*0700*/  @P1 BRA `(.L_x_7) ;  /* 0x0000000000301947 */ /* 0x000fea0003800000 */
[----:B0-----:R-:W-:Y:S02]  /*0710*/  IADD3 R13, PT, PT, R9, UR8, RZ ;  /* 0x00000008090d7c10 */ /* 0x001fe4000fffe0ff */
[----:B------:R-:W-:Y:S02]  /*0720*/  IADD3 R5, PT, PT, R7, UR8, RZ ;  /* 0x0000000807057c10 */ /* 0x000fe4000fffe0ff */
[C---:B------:R-:W-:Y:S01]  /*0730*/  IADD3 R15, PT, PT, R13.reuse, UR9, RZ ;  /* 0x000000090d0f7c10 */ /* 0x040fe2000fffe0ff */
[----:B------:R-:W-:-:S04]  /*0740*/  IMAD.WIDE.U32 R12, R13, 0x4, R2 ;  /* 0x000000040d0c7825 */ /* 0x000fc800078e0002 */
[--C-:B------:R-:W-:Y:S02]  /*0750*/  IMAD.WIDE.U32 R4, R5, 0x4, R2.reuse ;  /* 0x0000000405047825 */ /* 0x100fe400078e0002 */
[----:B------:R-:W3:Y:S02]  /*0760*/  LDG.E R13, desc[UR6][R12.64] ;  /* 0x000000060c0d7981 */ /* 0x000ee4000c1e1900 */
[----:B------:R-:W-:Y:S02]  /*0770*/  IMAD.WIDE.U32 R2, R15, 0x4, R2 ;  /* 0x000000040f027825 */ /* 0x000fe400078e0002 */
[----:B------:R-:W4:Y:S04]  /*0780*/  LDG.E R5, desc[UR6][R4.64] ;  /* 0x0000000604057981 */ /* 0x000f28000c1e1900 */
[----:B------:R-:W5:Y:S04]  /*0790*/  LDG.E R3, desc[UR6][R2.64] ;  /* 0x0000000602037981 */ /* 0x000f68000c1e1900 */
[----:B---3--:R3:W-:Y:S04]  /*07a0*/  STS [R8+0x1c0], R13 ;  /* 0x0001c00d08007388 */ /* 0x0087e80000000800 */
[----:B----4-:R3:W-:Y:S04]  /*07b0*/  STS [R8+0x1bc], R5 ;  /* 0x0001bc0508007388 */ /* 0x0107e80000000800 */
[----:B-----5:R3:W-:Y:S02]  /*07c0*/  STS [R8+0x1c4], R3 ;  /* 0x0001c40308007388 */ /* 0x0207e40000000800 */
.L_x_7:
[----:B------:R-:W-:Y:S05]  /*07d0*/  BSYNC.RECONVERGENT B0 ;  /* 0x0000000000007941 */ /* 0x000fea0003800200 */
.L_x_6:
[----:B------:R-:W-:Y:S05]  /*07e0*/  @P0 EXIT ;  /* 0x000000000000094d */ /* 0x000fea0003800000 */
[----:B0-----:R-:W0:Y:S01]  /*07f0*/  LDS R15, [R8+0xe4] ;  /* 0x0000e400080f7984 */ /* 0x001e220000000800 */
[----:B---3--:R-:W3:Y:S02]  /*0800*/  LDC.64 R12, c[0x0][0x388] ;  /* 0x0000e200ff0c7b82 */ /* 0x008ee40000000a00 */
[----:B---3--:R-:W-:-:S04]  /*0810*/  IMAD.WIDE.U32 R2, R7, 0x4, R12 ;  /* 0x0000000407027825 */ /* 0x008fc800078e000c */
[----:B------:R-:W-:-:S04]  /*0820*/  IMAD.WIDE.U32 R4, R9, 0x4, R12 ;  /* 0x0000000409047825 */ /* 0x000fc800078e000c */
[----:B------:R-:W-:Y:S01]  /*0830*/  IMAD.WIDE.U32 R6, R11, 0x4, R12 ;  /* 0x000000040b067825 */ /* 0x000fe200078e000c */
[----:B0-----:R-:W-:Y:S04]  /*0840*/  STG.E desc[UR6][R2.64], R15 ;  /* 0x0000000f02007986 */ /* 0x001fe8000c101906 */
[----:B------:R-:W-:Y:S04]  /*0850*/  STG.E desc[UR6][R4.64], R15 ;  /* 0x0000000f04007986 */ /* 0x000fe8000c101906 */
[----:B------:R-:W-:Y:S01]  /*0860*/  STG.E desc[UR6][R6.64], R15 ;  /* 0x0000000f06007986 */ /* 0x000fe2000c101906 */
[----:B------:R-:W-:Y:S05]  /*0870*/  EXIT ;  /* 0x000000000000794d */ /* 0x000fea0003800000 */
.L_x_8:
[----:B------:R-:W-:-:S00]  /*0880*/  BRA `(.L_x_8) ;  /* 0xfffffffc00fc7947 */ /* 0x000fc0000383ffff */
[----:B------:R-:W-:-:S00]  /*0890*/  NOP ;  /* 0x0000000000007918 */ /* 0x000fc00000000000 */
        /* <DEDUP_REMOVED lines=14> */
.L_x_18:


//--------------------- .text._Z25transferInterleavedKernelP6float4S0_iii --------------------------
	.section	.text._Z25transferInterleavedKernelP6float4S0_iii,"ax",@progbits
	.align	128
        .global         _Z25transferInterleavedKernelP6float4S0_iii
        .type           _Z25transferInterleavedKernelP6float4S0_iii,@function
        .size           _Z25transferInterleavedKernelP6float4S0_iii,(.L_x_19 - _Z25transferInterleavedKernelP6float4S0_iii)
        .other          _Z25transferInterleavedKernelP6float4S0_iii,@"STO_CUDA_ENTRY STV_DEFAULT"
_Z25transferInterleavedKernelP6float4S0_iii:
.text._Z25transferInterleavedKernelP6float4S0_iii:
[----:B------:R-:W-:Y:S01]  /*0000*/  LDC R1, c[0x0][0x37c] ;  /* 0x0000df00ff017b82 */ /* 0x000fe20000000800 */
[----:B------:R-:W0:Y:S07]  /*0010*/  S2R R10, SR_TID.X ;  /* 0x00000000000a7919 */ /* 0x000e2e0000002100 */
[----:B------:R-:W0:Y:S01]  /*0020*/  LDC R5, c[0x0][0x360] ;  /* 0x0000d800ff057b82 */ /* 0x000e220000000800 */
[----:B------:R-:W1:Y:S01]  /*0030*/  LDCU UR8, c[0x0][0x398] ;  /* 0x00007300ff0877ac */ /* 0x000e620008000800 */
        /* <DEDUP_REMOVED lines=12> */
[----:B----4-:R-:W-:-:S06]  /*0100*/  IMAD.WIDE.U32 R4, R11, 0x10, R2 ;  /* 0x000000100b047825 */ /* 0x010fcc00078e0002 */
[----:B---3--:R-:W3:Y:S01]  /*0110*/  LDG.E.128 R4, desc[UR6][R4.64] ;  /* 0x0000000604047981 */ /* 0x008ee2000c1e1d00 */
[----:B------:R-:W-:Y:S01]  /*0120*/  ISETP.NE.AND P1, PT, R8, RZ, PT ;  /* 0x000000ff0800720c */ /* 0x000fe20003f25270 */
[----:B------:R-:W-:Y:S01]  /*0130*/  BSSY.RECONVERGENT B0, `(.L_x_9) ;  /* 0x0000015000007945 */ /* 0x000fe20003800200 */
[----:B------:R-:W-:Y:S01]  /*0140*/  ISETP.NE.AND P0, PT, R9, RZ, PT ;  /* 0x000000ff0900720c */ /* 0x000fe20003f05270 */
[----:B------:R-:W-:Y:S01]  /*0150*/  VIADD R19, R11, -UR8 ;  /* 0x800000080b137c36 */ /* 0x000fe20008000000 */
[----:B0-----:R-:W-:-:S05]  /*0160*/  LEA R17, R17, R12, 0x18 ;  /* 0x0000000c11117211 */ /* 0x001fca00078ec0ff */
[----:B------:R-:W-:-:S04]  /*0170*/  IMAD R15, R0, 0xd8, R17 ;  /* 0x000000d8000f7824 */ /* 0x000fc800078e0211 */
[----:B------:R-:W-:-:S05]  /*0180*/  IMAD R13, R10, 0xc, R15 ;  /* 0x0000000c0a0d7824 */ /* 0x000fca00078e020f */
[----:B---3--:R0:W-:Y:S04]  /*0190*/  STS [R13+0xe4], R4 ;  /* 0x0000e4040d007388 */ /* 0x0081e80000000800 */
[----:B------:R0:W-:Y:S04]  /*01a0*/  STS [R13+0xe8], R5 ;  /* 0x0000e8050d007388 */ /* 0x0001e80000000800 */
[----:B------:R0:W-:Y:S01]  /*01b0*/  STS [R13+0xec], R6 ;  /* 0x0000ec060d007388 */ /* 0x0001e20000000800 */
[----:B------:R-:W-:Y:S06]  /*01c0*/  BAR.SYNC.DEFER_BLOCKING 0x0 ;  /* 0x0000000000007b1d */ /* 0x000fec0000010000 */
[----:B------:R0:W-:Y:S04]  /*01d0*/  @!P1 STS [R13+0xd8], RZ ;  /* 0x0000d8ff0d009388 */ /* 0x0001e80000000800 */
[----:B------:R0:W-:Y:S04]  /*01e0*/  @!P1 STS [R13+0xdc], RZ ;  /* 0x0000dcff0d009388 */ /* 0x0001e80000000800 */
[----:B------:R0:W-:Y:S01]  /*01f0*/  @!P1 STS [R13+0xe0], RZ ;  /* 0x0000e0ff0d009388 */ /* 0x0001e20000000800 */
[----:B--2---:R-:W-:Y:S05]  /*0200*/  @!P1 BRA `(.L_x_10) ;  /* 0x00000000001c9947 */ /* 0x004fea0003800000 */
[----:B------:R-:W-:-:S13]  /*0210*/  ISETP.NE.AND P1, PT, R10, RZ, PT ;  /* 0x000000ff0a00720c */ /* 0x000fda0003f25270 */
[----:B------:R-:W-:Y:S05]  /*0220*/  @P1 BRA `(.L_x_10) ;  /* 0x0000000000141947 */ /* 0x000fea0003800000 */
[----:B0-----:R-:W-:-:S04]  /*0230*/  VIADD R5, R11, 0xffffffff ;  /* 0xffffffff0b057836 */ /* 0x001fc80000000000 */
[----:B------:R-:W-:-:S06]  /*0240*/  IMAD.WIDE.U32 R4, R5, 0x10, R2 ;  /* 0x0000001005047825 */ /* 0x000fcc00078e0002 */
[----:B------:R-:W2:Y:S04]  /*0250*/  LDG.E.128 R4, desc[UR6][R4.64] ;  /* 0x0000000604047981 */ /* 0x000ea8000c1e1d00 */
[----:B--2---:R1:W-:Y:S04]  /*0260*/  STS.64 [R15+0xd8], R4 ;  /* 0x0000d8040f007388 */ /* 0x0043e80000000a00 */
[----:B------:R1:W-:Y:S02]  /*0270*/  STS [R15+0xe0], R6 ;  /* 0x0000e0060f007388 */ /* 0x0003e40000000800 */
.L_x_10:
[----:B------:R-:W-:Y:S05]  /*0280*/  BSYNC.RECONVERGENT B0 ;  /* 0x0000000000007941 */ /* 0x000fea0003800200 */
.L_x_9:
[----:B------:R2:W-:Y:S01]  /*0290*/  @!P0 STS [R13+0xc], RZ ;  /* 0x00000cff0d008388 */ /* 0x0005e20000000800 */
[----:B------:R-:W-:Y:S01]  /*02a0*/  BSSY.RECONVERGENT B0, `(.L_x_11) ;  /* 0x000000c000007945 */ /* 0x000fe20003800200 */
[----:B-1----:R-:W-:Y:S02]  /*02b0*/  IMAD.WIDE.U32 R14, R19, 0x10, R2 ;  /* 0x00000010130e7825 */ /* 0x002fe400078e0002 */
[----:B------:R2:W-:Y:S04]  /*02c0*/  @!P0 STS [R13+0x10], RZ ;  /* 0x000010ff0d008388 */ /* 0x0005e80000000800 */
[----:B------:R2:W-:Y:S01]  /*02d0*/  @!P0 STS [R13+0x14], RZ ;  /* 0x000014ff0d008388 */ /* 0x0005e20000000800 */
[----:B------:R-:W-:Y:S05]  /*02e0*/  @!P0 BRA `(.L_x_12) ;  /* 0x00000000001c8947 */ /* 0x000fea0003800000 */
[----:B------:R-:W-:-:S13]  /*02f0*/  ISETP.NE.AND P0, PT, R0, RZ, PT ;  /* 0x000000ff0000720c */ /* 0x000fda0003f05270 */
[----:B------:R-:W-:Y:S05]  /*0300*/  @P0 BRA `(.L_x_12) ;  /* 0x0000000000140947 */ /* 0x000fea0003800000 */
[----:B0-----:R-:W3:Y:S01]  /*0310*/  LDG.E.128 R4, desc[UR6][R14.64] ;  /* 0x000000060e047981 */ /* 0x001ee2000c1e1d00 */
[----:B------:R-:W-:-:S05]  /*0320*/  IMAD R17, R10, 0xc, R17 ;  /* 0x0000000c0a117824 */ /* 0x000fca00078e0211 */
[----:B---3--:R1:W-:Y:S04]  /*0330*/  STS [R17+0xc], R4 ;  /* 0x00000c0411007388 */ /* 0x0083e80000000800 */
[----:B------:R1:W-:Y:S04]  /*0340*/  STS [R17+0x10], R5 ;  /* 0x0000100511007388 */ /* 0x0003e80000000800 */
[----:B------:R1:W-:Y:S02]  /*0350*/  STS [R17+0x14], R6 ;  /* 0x0000140611007388 */ /* 0x0003e40000000800 */
.L_x_12:
[----:B------:R-:W-:Y:S05]  /*0360*/  BSYNC.RECONVERGENT B0 ;  /* 0x0000000000007941 */ /* 0x000fea0003800200 */
.L_x_11:
[----:B------:R-:W-:Y:S01]  /*0370*/  UIADD3 UR4, UPT, UPT, UR5, -0x1, URZ ;  /* 0xffffffff05047890 */ /* 0x000fe2000fffe0ff */
[----:B------:R-:W-:Y:S01]  /*0380*/  BSSY.RECONVERGENT B0, `(.L_x_13) ;  /* 0x0000010000007945 */ /* 0x000fe20003800200 */
[----:B------:R-:W3:Y:S04]  /*0390*/  LDCU UR9, c[0x0][0x394] ;  /* 0x00007280ff0977ac */ /* 0x000ee80008000800 */
[----:B------:R-:W-:-:S13]  /*03a0*/  ISETP.GE.U32.AND P0, PT, R8, UR4, PT ;  /* 0x0000000408007c0c */ /* 0x000fda000bf06070 */
[----:B01----:R-:W0:Y:S04]  /*03b0*/  @P0 LDS R4, [R13+0xe4] ;  /* 0x0000e4000d040984 */ /* 0x003e280000000800 */
[----:B------:R-:W1:Y:S04]  /*03c0*/  @P0 LDS R6, [R13+0xe8] ;  /* 0x0000e8000d060984 */ /* 0x000e680000000800 */
[----:B------:R-:W4:Y:S04]  /*03d0*/  @P0 LDS R12, [R13+0xec] ;  /* 0x0000ec000d0c0984 */ /* 0x000f280000000800 */
[----:B0-----:R0:W-:Y:S04]  /*03e0*/  @P0 STS [R13+0xf0], R4 ;  /* 0x0000f0040d000388 */ /* 0x0011e80000000800 */
[----:B-1----:R0:W-:Y:S04]  /*03f0*/  @P0 STS [R13+0xf4], R6 ;  /* 0x0000f4060d000388 */ /* 0x0021e80000000800 */
[----:B----4-:R0:W-:Y:S01]  /*0400*/  @P0 STS [R13+0xf8], R12 ;  /* 0x0000f80c0d000388 */ /* 0x0101e20000000800 */
[----:B---3--:R-:W-:Y:S05]  /*0410*/  @P0 BRA `(.L_x_14) ;  /* 0x0000000000180947 */ /* 0x008fea0003800000 */
[----:B------:R-:W-:-:S13]  /*0420*/  ISETP.NE.AND P0, PT, R10, 0xe, PT ;  /* 0x0000000e0a00780c */ /* 0x000fda0003f05270 */
[----:B------:R-:W-:Y:S05]  /*0430*/  @P0 BRA `(.L_x_14) ;  /* 0x0000000000100947 */ /* 0x000fea0003800000 */
[----:B0-----:R-:W3:Y:S04]  /*0440*/  LDG.E.128 R4, desc[UR6][R14.64] ;  /* 0x000000060e047981 */ /* 0x001ee8000c1e1d00 */
[----:B---3--:R1:W-:Y:S04]  /*0450*/  STS [R13+0xf0], R4 ;  /* 0x0000f0040d007388 */ /* 0x0083e80000000800 */
[----:B------:R1:W-:Y:S04]  /*0460*/  STS [R13+0xf4], R5 ;  /* 0x0000f4050d007388 */ /* 0x0003e80000000800 */
[----:B------:R1:W-:Y:S02]  /*0470*/  STS [R13+0xf8], R6 ;  /* 0x0000f8060d007388 */ /* 0x0003e40000000800 */
.L_x_14:
[----:B------:R-:W-:Y:S05]  /*0480*/  BSYNC.RECONVERGENT B0 ;  /* 0x0000000000007941 */ /* 0x000fea0003800200 */
.L_x_13:
[----:B------:R-:W-:Y:S02]  /*0490*/  UIADD3 UR4, UPT, UPT, UR9, -0x1, URZ ;  /* 0xffffffff09047890 */ /* 0x000fe4000fffe0ff */
[C---:B------:R-:W-:Y:S01]  /*04a0*/  ISETP.GE.U32.AND P0, PT, R9.reuse, UR9, PT ;  /* 0x0000000909007c0c */ /* 0x040fe2000bf06070 */
[----:B------:R-:W-:Y:S03]  /*04b0*/  BSSY.RECONVERGENT B0, `(.L_x_15) ;  /* 0x0000012000007945 */ /* 0x000fe60003800200 */
[----:B------:R-:W-:Y:S02]  /*04c0*/  ISETP.GE.U32.OR P0, PT, R8, UR5, P0 ;  /* 0x0000000508007c0c */ /* 0x000fe40008706470 */
[----:B------:R-:W-:-:S13]  /*04d0*/  ISETP.GE.U32.AND P1, PT, R9, UR4, PT ;  /* 0x0000000409007c0c */ /* 0x000fda000bf26070 */
[----:B01----:R-:W0:Y:S04]  /*04e0*/  @P1 LDS R4, [R13+0xe4] ;  /* 0x0000e4000d041984 */ /* 0x003e280000000800 */
[----:B------:R-:W1:Y:S04]  /*04f0*/  @P1 LDS R6, [R13+0xe8] ;  /* 0x0000e8000d061984 */ /* 0x000e680000000800 */
[----:B------:R-:W3:Y:S04]  /*0500*/  @P1 LDS R10, [R13+0xec] ;  /* 0x0000ec000d0a1984 */ /* 0x000ee80000000800 */
[----:B0-----:R0:W-:Y:S04]  /*0510*/  @P1 STS [R13+0x1bc], R4 ;  /* 0x0001bc040d001388 */ /* 0x0011e80000000800 */
[----:B-1----:R0:W-:Y:S04]  /*0520*/  @P1 STS [R13+0x1c0], R6 ;  /* 0x0001c0060d001388 */ /* 0x0021e80000000800 */
[----:B---3--:R0:W-:Y:S01]  /*0530*/  @P1 STS [R13+0x1c4], R10 ;  /* 0x0001c40a0d001388 */ /* 0x0081e20000000800 */
[----:B------:R-:W-:Y:S05]  /*0540*/  @P1 BRA `(.L_x_16) ;  /* 0x0000000000201947 */ /* 0x000fea0003800000 */
[----:B------:R-:W-:-:S13]  /*0550*/  ISETP.NE.AND P1, PT, R0, 0xe, PT ;  /* 0x0000000e0000780c */ /* 0x000fda0003f25270 */
[----:B------:R-:W-:Y:S05]  /*0560*/  @P1 BRA `(.L_x_16) ;  /* 0x0000000000181947 */ /* 0x000fea0003800000 */
[----:B------:R-:W-:-:S05]  /*0570*/  IADD3 R5, PT, PT, R11, UR8, RZ ;  /* 0x000000080b057c10 */ /* 0x000fca000fffe0ff */
[----:B------:R-:W-:-:S05]  /*0580*/  IMAD.WIDE.U32 R2, R5, 0x10, R2 ;  /* 0x0000001005027825 */ /* 0x000fca00078e0002 */
[----:B0-----:R-:W3:Y:S04]  /*0590*/  LDG.E.128 R4, desc[UR6][R2.64] ;  /* 0x0000000602047981 */ /* 0x001ee8000c1e1d00 */
[----:B---3--:R1:W-:Y:S04]  /*05a0*/  STS [R13+0x1bc], R4 ;  /* 0x0001bc040d007388 */ /* 0x0083e80000000800 */
[----:B------:R1:W-:Y:S04]  /*05b0*/  STS [R13+0x1c0], R5 ;  /* 0x0001c0050d007388 */ /* 0x0003e80000000800 */
[----:B------:R1:W-:Y:S02]  /*05c0*/  STS [R13+0x1c4], R6 ;  /* 0x0001c4060d007388 */ /* 0x0003e40000000800 */
.L_x_16:
[----:B------:R-:W-:Y:S05]  /*05d0*/  BSYNC.RECONVERGENT B0 ;  /* 0x0000000000007941 */ /* 0x000fea0003800200 */
.L_x_15:
[----:B------:R-:W-:Y:S05]  /*05e0*/  @P0 EXIT ;  /* 0x000000000000094d */ /* 0x000fea0003800000 */
[----:B01----:R-:W-:Y:S01]  /*05f0*/  LDS R4, [R13+0xe4] ;  /* 0x0000e4000d047984 */ /* 0x003fe20000000800 */
[----:B------:R-:W0:Y:S01]  /*0600*/  LDC.64 R2, c[0x0][0x388] ;  /* 0x0000e200ff027b82 */ /* 0x000e220000000a00 */
[----:B------:R-:W-:Y:S02]  /*0610*/  HFMA2 R7, -RZ, RZ, 1.875, 0 ;  /* 0x3f800000ff077431 */ /* 0x000fe400000001ff */
[----:B------:R-:W-:Y:S04]  /*0620*/  LDS R5, [R13+0xe8] ;  /* 0x0000e8000d057984 */ /* 0x000fe80000000800 */
[----:B------:R-:W1:Y:S01]  /*0630*/  LDS R6, [R13+0xec] ;  /* 0x0000ec000d067984 */ /* 0x000e620000000800 */
[----:B0-----:R-:W-:-:S05]  /*0640*/  IMAD.WIDE.U32 R2, R11, 0x10, R2 ;  /* 0x000000100b027825 */ /* 0x001fca00078e0002 */
[----:B-1----:R-:W-:Y:S01]  /*0650*/  STG.E.128 desc[UR6][R2.64], R4 ;  /* 0x0000000402007986 */ /* 0x002fe2000c101d06 */
[----:B------:R-:W-:Y:S05]  /*0660*/  EXIT ;  /* 0x000000000000794d */ /* 0x000fea0003800000 */
.L_x_17:
        /* <DEDUP_REMOVED lines=9> */
.L_x_19:


//--------------------- .nv.shared._Z19transferPlaneKernelPfS_iiii --------------------------
	.section	.nv.shared._Z19transferPlaneKernelPfS_iiii,"aw",@nobits
	.sectionflags	@""
	.align	4
.nv.shared._Z19transferPlaneKernelPfS_iiii:
	.zero		4912


//--------------------- .nv.shared.reserved.0     --------------------------
	.section	.nv.shared.reserved.0,"aw",@nobits
	.weak		__nv_reservedSMEM_offset_0_alias
	.size		__nv_reservedSMEM_offset_0_alias, 0, 64
	.other		__nv_reservedSMEM_offset_0_alias,@"STO_CUDA_RESERVED_SHARED STV_DEFAULT"
__nv_reservedSMEM_offset_0_alias:
	.zero		0
	.zero		64


//--------------------- .nv.shared._Z25transferInterleavedKernelP6float4S0_iii --------------------------
	.section	.nv.shared._Z25transferInterleavedKernelP6float4S0_iii,"aw",@nobits
	.sectionflags	@""
	.align	4
.nv.shared._Z25transferInterleavedKernelP6float4S0_iii:
	.zero		4912


//--------------------- .nv.constant0._Z19transferPlaneKernelPfS_iiii --------------------------
	.section	.nv.constant0._Z19transferPlaneKernelPfS_iiii,"a",@progbits
	.sectionflags	@""
	.align	4
.nv.constant0._Z19transferPlaneKernelPfS_iiii:
	.zero		928


//--------------------- .nv.constant0._Z25transferInterleavedKernelP6float4S0_iii --------------------------
	.section	.nv.constant0._Z25transferInterleavedKernelP6float4S0_iii,"a",@progbits
	.sectionflags	@""
	.align	4
.nv.constant0._Z25transferInterleavedKernelP6float4S0_iii:
	.zero		924


//--------------------- SYMBOLS --------------------------

	.type		.nv.reservedSmem.offset0,@object
	.size		.nv.reservedSmem.offset0,0x4
	.type		.nv.reservedSmem.cap,@object
	.size		.nv.reservedSmem.cap,0x4
